//
// Generated by NVIDIA NVVM Compiler
//
// Compiler Build ID: CL-36424714
// Cuda compilation tools, release 13.0, V13.0.88
// Based on NVVM 20.0.0
//

.version 9.0
.target sm_100
.address_size 64

	// .globl	_Z19multiplyMatrixOnGPUPlS_S_i

.visible .entry _Z19multiplyMatrixOnGPUPlS_S_i(
	.param .u64 .ptr .align 1 _Z19multiplyMatrixOnGPUPlS_S_i_param_0,
	.param .u64 .ptr .align 1 _Z19multiplyMatrixOnGPUPlS_S_i_param_1,
	.param .u64 .ptr .align 1 _Z19multiplyMatrixOnGPUPlS_S_i_param_2,
	.param .u32 _Z19multiplyMatrixOnGPUPlS_S_i_param_3
)
{
	.reg .pred 	%p<12>;
	.reg .b32 	%r<93>;
	.reg .b64 	%rd<123>;

	ld.param.u64 	%rd13, [_Z19multiplyMatrixOnGPUPlS_S_i_param_0];
	ld.param.u64 	%rd14, [_Z19multiplyMatrixOnGPUPlS_S_i_param_1];
	ld.param.u64 	%rd12, [_Z19multiplyMatrixOnGPUPlS_S_i_param_2];
	ld.param.u32 	%r45, [_Z19multiplyMatrixOnGPUPlS_S_i_param_3];
	cvta.to.global.u64 	%rd1, %rd14;
	cvta.to.global.u64 	%rd2, %rd13;
	mov.u32 	%r46, %ctaid.x;
	mov.u32 	%r47, %ntid.x;
	mul.lo.s32 	%r1, %r46, %r47;
	mov.u32 	%r2, %tid.x;
	add.s32 	%r3, %r1, %r2;
	mov.u32 	%r48, %ctaid.y;
	mov.u32 	%r49, %ntid.y;
	mov.u32 	%r50, %tid.y;
	mad.lo.s32 	%r51, %r48, %r49, %r50;
	max.u32 	%r52, %r3, %r51;
	setp.ge.u32 	%p1, %r52, %r45;
	setp.lt.s32 	%p2, %r45, 1;
	or.pred  	%p3, %p1, %p2;
	@%p3 bra 	$L__BB0_12;
	cvta.to.global.u64 	%rd15, %rd12;
	mul.lo.s32 	%r5, %r45, %r51;
	add.s32 	%r54, %r5, %r3;
	mul.wide.u32 	%rd16, %r54, 8;
	add.s64 	%rd3, %rd15, %rd16;
	ld.global.u64 	%rd120, [%rd3];
	and.b32  	%r6, %r45, 7;
	setp.lt.u32 	%p4, %r45, 8;
	mov.b32 	%r91, 0;
	@%p4 bra 	$L__BB0_4;
	and.b32  	%r91, %r45, 2147483640;
	neg.s32 	%r89, %r91;
	add.s32 	%r55, %r2, %r45;
	add.s32 	%r88, %r55, %r1;
	shl.b32 	%r10, %r45, 3;
	shl.b32 	%r56, %r45, 1;
	add.s32 	%r87, %r3, %r56;
	mad.lo.s32 	%r86, %r45, 3, %r3;
	shl.b32 	%r57, %r45, 2;
	add.s32 	%r85, %r3, %r57;
	mad.lo.s32 	%r84, %r45, 5, %r3;
	mad.lo.s32 	%r83, %r45, 6, %r3;
	mad.lo.s32 	%r82, %r45, 7, %r3;
	add.s32 	%r80, %r5, 3;
	mov.u32 	%r81, %r3;
$L__BB0_3:
	.pragma "nounroll";
	add.s32 	%r58, %r80, -3;
	mul.wide.u32 	%rd17, %r58, 8;
	add.s64 	%rd18, %rd2, %rd17;
	ld.global.u64 	%rd19, [%rd18];
	mul.wide.u32 	%rd20, %r81, 8;
	add.s64 	%rd21, %rd1, %rd20;
	ld.global.u64 	%rd22, [%rd21];
	mad.lo.s64 	%rd23, %rd22, %rd19, %rd120;
	st.global.u64 	[%rd3], %rd23;
	add.s32 	%r59, %r80, -2;
	mul.wide.u32 	%rd24, %r59, 8;
	add.s64 	%rd25, %rd2, %rd24;
	ld.global.u64 	%rd26, [%rd25];
	mul.wide.u32 	%rd27, %r88, 8;
	add.s64 	%rd28, %rd1, %rd27;
	ld.global.u64 	%rd29, [%rd28];
	mad.lo.s64 	%rd30, %rd29, %rd26, %rd23;
	st.global.u64 	[%rd3], %rd30;
	add.s32 	%r60, %r80, -1;
	mul.wide.u32 	%rd31, %r60, 8;
	add.s64 	%rd32, %rd2, %rd31;
	ld.global.u64 	%rd33, [%rd32];
	mul.wide.u32 	%rd34, %r87, 8;
	add.s64 	%rd35, %rd1, %rd34;
	ld.global.u64 	%rd36, [%rd35];
	mad.lo.s64 	%rd37, %rd36, %rd33, %rd30;
	st.global.u64 	[%rd3], %rd37;
	add.s32 	%r61, %r80, 4;
	mul.wide.u32 	%rd38, %r80, 8;
	add.s64 	%rd39, %rd2, %rd38;
	ld.global.u64 	%rd40, [%rd39];
	mul.wide.u32 	%rd41, %r86, 8;
	add.s64 	%rd42, %rd1, %rd41;
	ld.global.u64 	%rd43, [%rd42];
	mad.lo.s64 	%rd44, %rd43, %rd40, %rd37;
	st.global.u64 	[%rd3], %rd44;
	add.s32 	%r62, %r80, 1;
	mul.wide.u32 	%rd45, %r62, 8;
	add.s64 	%rd46, %rd2, %rd45;
	ld.global.u64 	%rd47, [%rd46];
	mul.wide.u32 	%rd48, %r85, 8;
	add.s64 	%rd49, %rd1, %rd48;
	ld.global.u64 	%rd50, [%rd49];
	mad.lo.s64 	%rd51, %rd50, %rd47, %rd44;
	st.global.u64 	[%rd3], %rd51;
	add.s32 	%r63, %r80, 2;
	mul.wide.u32 	%rd52, %r63, 8;
	add.s64 	%rd53, %rd2, %rd52;
	ld.global.u64 	%rd54, [%rd53];
	mul.wide.u32 	%rd55, %r84, 8;
	add.s64 	%rd56, %rd1, %rd55;
	ld.global.u64 	%rd57, [%rd56];
	mad.lo.s64 	%rd58, %rd57, %rd54, %rd51;
	st.global.u64 	[%rd3], %rd58;
	add.s32 	%r64, %r80, 3;
	mul.wide.u32 	%rd59, %r64, 8;
	add.s64 	%rd60, %rd2, %rd59;
	ld.global.u64 	%rd61, [%rd60];
	mul.wide.u32 	%rd62, %r83, 8;
	add.s64 	%rd63, %rd1, %rd62;
	ld.global.u64 	%rd64, [%rd63];
	mad.lo.s64 	%rd65, %rd64, %rd61, %rd58;
	st.global.u64 	[%rd3], %rd65;
	mul.wide.u32 	%rd66, %r61, 8;
	add.s64 	%rd67, %rd2, %rd66;
	ld.global.u64 	%rd68, [%rd67];
	mul.wide.u32 	%rd69, %r82, 8;
	add.s64 	%rd70, %rd1, %rd69;
	ld.global.u64 	%rd71, [%rd70];
	mad.lo.s64 	%rd120, %rd71, %rd68, %rd65;
	st.global.u64 	[%rd3], %rd120;
	add.s32 	%r89, %r89, 8;
	add.s32 	%r88, %r88, %r10;
	add.s32 	%r87, %r87, %r10;
	add.s32 	%r86, %r86, %r10;
	add.s32 	%r85, %r85, %r10;
	add.s32 	%r84, %r84, %r10;
	add.s32 	%r83, %r83, %r10;
	add.s32 	%r82, %r82, %r10;
	add.s32 	%r81, %r81, %r10;
	add.s32 	%r80, %r80, 8;
	setp.ne.s32 	%p5, %r89, 0;
	@%p5 bra 	$L__BB0_3;
$L__BB0_4:
	setp.eq.s32 	%p6, %r6, 0;
	@%p6 bra 	$L__BB0_12;
	and.b32  	%r39, %r45, 3;
	setp.lt.u32 	%p7, %r6, 4;
	@%p7 bra 	$L__BB0_7;
	add.s32 	%r65, %r91, %r5;
	mul.wide.u32 	%rd72, %r65, 8;
	add.s64 	%rd73, %rd2, %rd72;
	ld.global.u64 	%rd74, [%rd73];
	mad.lo.s32 	%r66, %r91, %r45, %r3;
	mul.wide.u32 	%rd75, %r66, 8;
	add.s64 	%rd76, %rd1, %rd75;
	ld.global.u64 	%rd77, [%rd76];
	mad.lo.s64 	%rd78, %rd77, %rd74, %rd120;
	st.global.u64 	[%rd3], %rd78;
	add.s32 	%r67, %r65, 1;
	mul.wide.u32 	%rd79, %r67, 8;
	add.s64 	%rd80, %rd2, %rd79;
	ld.global.u64 	%rd81, [%rd80];
	add.s32 	%r68, %r66, %r45;
	mul.wide.u32 	%rd82, %r68, 8;
	add.s64 	%rd83, %rd1, %rd82;
	ld.global.u64 	%rd84, [%rd83];
	mad.lo.s64 	%rd85, %rd84, %rd81, %rd78;
	st.global.u64 	[%rd3], %rd85;
	add.s32 	%r69, %r65, 2;
	mul.wide.u32 	%rd86, %r69, 8;
	add.s64 	%rd87, %rd2, %rd86;
	ld.global.u64 	%rd88, [%rd87];
	add.s32 	%r70, %r68, %r45;
	mul.wide.u32 	%rd89, %r70, 8;
	add.s64 	%rd90, %rd1, %rd89;
	ld.global.u64 	%rd91, [%rd90];
	mad.lo.s64 	%rd92, %rd91, %rd88, %rd85;
	st.global.u64 	[%rd3], %rd92;
	add.s32 	%r71, %r65, 3;
	mul.wide.u32 	%rd93, %r71, 8;
	add.s64 	%rd94, %rd2, %rd93;
	ld.global.u64 	%rd95, [%rd94];
	add.s32 	%r72, %r70, %r45;
	mul.wide.u32 	%rd96, %r72, 8;
	add.s64 	%rd97, %rd1, %rd96;
	ld.global.u64 	%rd98, [%rd97];
	mad.lo.s64 	%rd120, %rd98, %rd95, %rd92;
	st.global.u64 	[%rd3], %rd120;
	add.s32 	%r91, %r91, 4;
$L__BB0_7:
	setp.eq.s32 	%p8, %r39, 0;
	@%p8 bra 	$L__BB0_12;
	setp.eq.s32 	%p9, %r39, 1;
	@%p9 bra 	$L__BB0_10;
	add.s32 	%r73, %r91, %r5;
	mul.wide.u32 	%rd99, %r73, 8;
	add.s64 	%rd100, %rd2, %rd99;
	ld.global.u64 	%rd101, [%rd100];
	mad.lo.s32 	%r74, %r91, %r45, %r3;
	mul.wide.u32 	%rd102, %r74, 8;
	add.s64 	%rd103, %rd1, %rd102;
	ld.global.u64 	%rd104, [%rd103];
	mad.lo.s64 	%rd105, %rd104, %rd101, %rd120;
	st.global.u64 	[%rd3], %rd105;
	add.s32 	%r75, %r73, 1;
	mul.wide.u32 	%rd106, %r75, 8;
	add.s64 	%rd107, %rd2, %rd106;
	ld.global.u64 	%rd108, [%rd107];
	add.s32 	%r76, %r74, %r45;
	mul.wide.u32 	%rd109, %r76, 8;
	add.s64 	%rd110, %rd1, %rd109;
	ld.global.u64 	%rd111, [%rd110];
	mad.lo.s64 	%rd120, %rd111, %rd108, %rd105;
	st.global.u64 	[%rd3], %rd120;
	add.s32 	%r91, %r91, 2;
$L__BB0_10:
	and.b32  	%r77, %r45, 1;
	setp.eq.b32 	%p10, %r77, 1;
	not.pred 	%p11, %p10;
	@%p11 bra 	$L__BB0_12;
	add.s32 	%r78, %r91, %r5;
	mul.wide.u32 	%rd112, %r78, 8;
	add.s64 	%rd113, %rd2, %rd112;
	ld.global.u64 	%rd114, [%rd113];
	mad.lo.s32 	%r79, %r91, %r45, %r3;
	mul.wide.u32 	%rd115, %r79, 8;
	add.s64 	%rd116, %rd1, %rd115;
	ld.global.u64 	%rd117, [%rd116];
	mad.lo.s64 	%rd118, %rd117, %rd114, %rd120;
	st.global.u64 	[%rd3], %rd118;
$L__BB0_12:
	ret;

}


// ===== COMPILED SASS (sm_100) =====

	.target	sm_100

	.elftype	@"ET_EXEC"


//--------------------- .note.nv.tkinfo           --------------------------
	.section	.note.nv.tkinfo,"",@"SHT_NOTE"
	.sectionflags	@"SHF_NOTE_NV_TKINFO"
	.tkinfo
        /*0018*/ 	.word	0x00000002
        /*0030*/ 	.string	""
        /*0030*/ 	.string	"ptxas"
        /*0030*/ 	.string	"Cuda compilation tools, release 13.0, V13.0.88"
        /*0030*/ 	.string	"Build cuda_13.0.r13.0/compiler.36424714_0"
        /*0030*/ 	.string	"-arch sm_100 -m 64 "



//--------------------- .note.nv.cuinfo           --------------------------
	.section	.note.nv.cuinfo,"",@"SHT_NOTE"
	.sectionflags	@"SHF_NOTE_NV_CUINFO"
        /*0018*/ 	.short	0x0002
        /*001a*/ 	.short	0x0064
        /*001c*/ 	.short	0x0082
	.zero		2


//--------------------- .nv.info                  --------------------------
	.section	.nv.info,"",@"SHT_CUDA_INFO"
	.align	4


	//----- nvinfo : EIATTR_REGCOUNT
	.align		4
        /*0000*/ 	.byte	0x04, 0x2f
        /*0002*/ 	.short	(.L_1 - .L_0)
	.align		4
.L_0:
        /*0004*/ 	.word	index@(_Z19multiplyMatrixOnGPUPlS_S_i)
        /*0008*/ 	.word	0x00000020


	//----- nvinfo : EIATTR_FRAME_SIZE
	.align		4
.L_1:
        /*000c*/ 	.byte	0x04, 0x11
        /*000e*/ 	.short	(.L_3 - .L_2)
	.align		4
.L_2:
        /*0010*/ 	.word	index@(_Z19multiplyMatrixOnGPUPlS_S_i)
        /*0014*/ 	.word	0x00000000


	//----- nvinfo : EIATTR_MIN_STACK_SIZE
	.align		4
.L_3:
        /*0018*/ 	.byte	0x04, 0x12
        /*001a*/ 	.short	(.L_5 - .L_4)
	.align		4
.L_4:
        /*001c*/ 	.word	index@(_Z19multiplyMatrixOnGPUPlS_S_i)
        /*0020*/ 	.word	0x00000000
.L_5:


//--------------------- .nv.compat                --------------------------
	.section	.nv.compat,"",@"SHT_CUDA_COMPAT_INFO"
	.align	4
        /*0000*/ 	.byte	0x02, 0x09, 0x00, 0x00, 0x02, 0x02, 0x01, 0x00, 0x02, 0x05, 0x05, 0x00, 0x03, 0x07, 0x01, 0x01
        /*0010*/ 	.byte	0x02, 0x03, 0x00, 0x00, 0x02, 0x06, 0x01, 0x00, 0x04, 0x0b, 0x08, 0x00, 0x09, 0x00, 0x00, 0x00
        /*0020*/ 	.byte	0x00, 0x00, 0x00, 0x00


//--------------------- .nv.info._Z19multiplyMatrixOnGPUPlS_S_i --------------------------
	.section	.nv.info._Z19multiplyMatrixOnGPUPlS_S_i,"",@"SHT_CUDA_INFO"
	.sectionflags	@""
	.align	4


	//----- nvinfo : EIATTR_CUDA_API_VERSION
	.align		4
        /*0000*/ 	.byte	0x04, 0x37
        /*0002*/ 	.short	(.L_7 - .L_6)
.L_6:
        /*0004*/ 	.word	0x00000082


	//----- nvinfo : EIATTR_KPARAM_INFO
	.align		4
.L_7:
        /*0008*/ 	.byte	0x04, 0x17
        /*000a*/ 	.short	(.L_9 - .L_8)
.L_8:
        /*000c*/ 	.word	0x00000000
        /*0010*/ 	.short	0x0003
        /*0012*/ 	.short	0x0018
        /*0014*/ 	.byte	0x00, 0xf0, 0x11, 0x00


	//----- nvinfo : EIATTR_KPARAM_INFO
	.align		4
.L_9:
        /*0018*/ 	.byte	0x04, 0x17
        /*001a*/ 	.short	(.L_11 - .L_10)
.L_10:
        /*001c*/ 	.word	0x00000000
        /*0020*/ 	.short	0x0002
        /*0022*/ 	.short	0x0010
        /*0024*/ 	.byte	0x00, 0xf5, 0x21, 0x00


	//----- nvinfo : EIATTR_KPARAM_INFO
	.align		4
.L_11:
        /*0028*/ 	.byte	0x04, 0x17
        /*002a*/ 	.short	(.L_13 - .L_12)
.L_12:
        /*002c*/ 	.word	0x00000000
        /*0030*/ 	.short	0x0001
        /*0032*/ 	.short	0x0008
        /*0034*/ 	.byte	0x00, 0xf5, 0x21, 0x00


	//----- nvinfo : EIATTR_KPARAM_INFO
	.align		4
.L_13:
        /*0038*/ 	.byte	0x04, 0x17
        /*003a*/ 	.short	(.L_15 - .L_14)
.L_14:
        /*003c*/ 	.word	0x00000000
        /*0040*/ 	.short	0x0000
        /*0042*/ 	.short	0x0000
        /*0044*/ 	.byte	0x00, 0xf5, 0x21, 0x00


	//----- nvinfo : EIATTR_SPARSE_MMA_MASK
	.align		4
.L_15:
        /*0048*/ 	.byte	0x03, 0x50
        /*004a*/ 	.short	0x0000


	//----- nvinfo : EIATTR_MAXREG_COUNT
	.align		4
        /*004c*/ 	.byte	0x03, 0x1b
        /*004e*/ 	.short	0x00ff


	//----- nvinfo : EIATTR_MERCURY_ISA_VERSION
	.align		4
        /*0050*/ 	.byte	0x03, 0x5f
        /*0052*/ 	.short	0x0101


	//----- nvinfo : EIATTR_VRC_CTA_INIT_COUNT
	.align		4
        /*0054*/ 	.byte	0x02, 0x4a
	.zero		1
	.zero		1


	//----- nvinfo : EIATTR_EXIT_INSTR_OFFSETS
	.align		4
        /*0058*/ 	.byte	0x04, 0x1c
        /*005a*/ 	.short	(.L_17 - .L_16)


	//   ....[0]....
.L_16:
        /*005c*/ 	.word	0x000000e0


	//   ....[1]....
        /*0060*/ 	.word	0x00000840


	//   ....[2]....
        /*0064*/ 	.word	0x00000bb0


	//   ....[3]....
        /*0068*/ 	.word	0x00000db0


	//   ....[4]....
        /*006c*/ 	.word	0x00000e90


	//----- nvinfo : EIATTR_CBANK_PARAM_SIZE
	.align		4
.L_17:
        /*0070*/ 	.byte	0x03, 0x19
        /*0072*/ 	.short	0x001c


	//----- nvinfo : EIATTR_PARAM_CBANK
	.align		4
        /*0074*/ 	.byte	0x04, 0x0a
        /*0076*/ 	.short	(.L_19 - .L_18)
	.align		4
.L_18:
        /*0078*/ 	.word	index@(.nv.constant0._Z19multiplyMatrixOnGPUPlS_S_i)
        /*007c*/ 	.short	0x0380
        /*007e*/ 	.short	0x001c


	//----- nvinfo : EIATTR_SW_WAR
	.align		4
.L_19:
        /*0080*/ 	.byte	0x04, 0x36
        /*0082*/ 	.short	(.L_21 - .L_20)
.L_20:
        /*0084*/ 	.word	0x00000008
.L_21:


//--------------------- .nv.callgraph             --------------------------
	.section	.nv.callgraph,"",@"SHT_CUDA_CALLGRAPH"
	.align	4
	.sectionentsize	8
	.align		4
        /*0000*/ 	.word	0x00000000
	.align		4
        /*0004*/ 	.word	0xffffffff
	.align		4
        /*0008*/ 	.word	0x00000000
	.align		4
        /*000c*/ 	.word	0xfffffffe
	.align		4
        /*0010*/ 	.word	0x00000000
	.align		4
        /*0014*/ 	.word	0xfffffffd
	.align		4
        /*0018*/ 	.word	0x00000000
	.align		4
        /*001c*/ 	.word	0xfffffffc


//--------------------- .text._Z19multiplyMatrixOnGPUPlS_S_i --------------------------
	.section	.text._Z19multiplyMatrixOnGPUPlS_S_i,"ax",@progbits
	.align	128
        .global         _Z19multiplyMatrixOnGPUPlS_S_i
        .type           _Z19multiplyMatrixOnGPUPlS_S_i,@function
        .size           _Z19multiplyMatrixOnGPUPlS_S_i,(.L_x_5 - _Z19multiplyMatrixOnGPUPlS_S_i)
        .other          _Z19multiplyMatrixOnGPUPlS_S_i,@"STO_CUDA_ENTRY STV_DEFAULT"
_Z19multiplyMatrixOnGPUPlS_S_i:
.text._Z19multiplyMatrixOnGPUPlS_S_i:
[----:B------:R-:W-:Y:S01]  /*0000*/  LDC R1, c[0x0][0x37c] ;  /* 0x0000df00ff017b82 */ /* 0x000fe20000000800 */
[----:B------:R-:W0:Y:S07]  /*0010*/  S2R R3, SR_TID.Y ;  /* 0x0000000000037919 */ /* 0x000e2e0000002200 */
[----:B------:R-:W1:Y:S01]  /*0020*/  S2UR UR4, SR_CTAID.X ;  /* 0x00000000000479c3 */ /* 0x000e620000002500 */
[----:B------:R-:W1:Y:S01]  /*0030*/  LDCU UR5, c[0x0][0x360] ;  /* 0x00006c00ff0577ac */ /* 0x000e620008000800 */
[----:B------:R-:W2:Y:S06]  /*0040*/  S2R R27, SR_TID.X ;  /* 0x00000000001b7919 */ /* 0x000eac0000002100 */
[----:B------:R-:W0:Y:S08]  /*0050*/  S2UR UR6, SR_CTAID.Y ;  /* 0x00000000000679c3 */ /* 0x000e300000002600 */
[----:B------:R-:W0:Y:S08]  /*0060*/  LDC R2, c[0x0][0x364] ;  /* 0x0000d900ff027b82 */ /* 0x000e300000000800 */
[----:B------:R-:W3:Y:S01]  /*0070*/  LDC R0, c[0x0][0x398] ;  /* 0x0000e600ff007b82 */ /* 0x000ee20000000800 */
[----:B-1----:R-:W-:Y:S01]  /*0080*/  UIMAD UR4, UR4, UR5, URZ ;  /* 0x00000005040472a4 */ /* 0x002fe2000f8e02ff */
[----:B0-----:R-:W-:-:S05]  /*0090*/  IMAD R2, R2, UR6, R3 ;  /* 0x0000000602027c24 */ /* 0x001fca000f8e0203 */
[----:B--2---:R-:W-:-:S04]  /*00a0*/  IADD3 R3, PT, PT, R27, UR4, RZ ;  /* 0x000000041b037c10 */ /* 0x004fc8000fffe0ff */
[----:B------:R-:W-:Y:S02]  /*00b0*/  VIMNMX.U32 R5, PT, PT, R3, R2, !PT ;  /* 0x0000000203057248 */ /* 0x000fe40007fe0000 */
[----:B---3--:R-:W-:-:S04]  /*00c0*/  ISETP.GE.AND P0, PT, R0, 0x1, PT ;  /* 0x000000010000780c */ /* 0x008fc80003f06270 */
[----:B------:R-:W-:-:S13]  /*00d0*/  ISETP.GE.U32.OR P0, PT, R5, R0, !P0 ;  /* 0x000000000500720c */ /* 0x000fda0004706470 */
[----:B------:R-:W-:Y:S05]  /*00e0*/  @P0 EXIT ;  /* 0x000000000000094d */ /* 0x000fea0003800000 */
[----:B------:R-:W0:Y:S01]  /*00f0*/  LDC.64 R10, c[0x0][0x390] ;  /* 0x0000e400ff0a7b82 */ /* 0x000e220000000a00 */
[----:B------:R-:W1:Y:S01]  /*0100*/  LDCU.64 UR6, c[0x0][0x358] ;  /* 0x00006b00ff0677ac */ /* 0x000e620008000a00 */
[----:B------:R-:W-:Y:S01]  /*0110*/  ISETP.GE.U32.AND P1, PT, R0, 0x8, PT ;  /* 0x000000080000780c */ /* 0x000fe20003f26070 */
[----:B------:R-:W-:Y:S01]  /*0120*/  IMAD R5, R2, R0, R3 ;  /* 0x0000000002057224 */ /* 0x000fe200078e0203 */
[----:B------:R-:W-:-:S04]  /*0130*/  LOP3.LUT R4, R0, 0x7, RZ, 0xc0, !PT ;  /* 0x0000000700047812 */ /* 0x000fc800078ec0ff */
[----:B------:R-:W-:Y:S01]  /*0140*/  ISETP.NE.AND P0, PT, R4, RZ, PT ;  /* 0x000000ff0400720c */ /* 0x000fe20003f05270 */
[----:B0-----:R-:W-:-:S04]  /*0150*/  IMAD.WIDE.U32 R10, R5, 0x8, R10 ;  /* 0x00000008050a7825 */ /* 0x001fc800078e000a */
[----:B------:R-:W-:Y:S01]  /*0160*/  HFMA2 R5, -RZ, RZ, 0, 0 ;  /* 0x00000000ff057431 */ /* 0x000fe200000001ff */
[----:B-1----:R0:W5:Y:S01]  /*0170*/  LDG.E.64 R16, desc[UR6][R10.64] ;  /* 0x000000060a107981 */ /* 0x002162000c1e1b00 */
[----:B------:R-:W-:Y:S06]  /*0180*/  @!P1 BRA `(.L_x_0) ;  /* 0x0000000400ac9947 */ /* 0x000fec0003800000 */
[C---:B------:R-:W-:Y:S01]  /*0190*/  LOP3.LUT R5, R0.reuse, 0x7ffffff8, RZ, 0xc0, !PT ;  /* 0x7ffffff800057812 */ /* 0x040fe200078ec0ff */
[C---:B------:R-:W-:Y:S01]  /*01a0*/  IMAD R9, R0.reuse, 0x3, R3 ;  /* 0x0000000300097824 */ /* 0x040fe200078e0203 */
[C---:B------:R-:W-:Y:S01]  /*01b0*/  IADD3 R27, PT, PT, R0.reuse, UR4, R27 ;  /* 0x00000004001b7c10 */ /* 0x040fe2000fffe01b */
[C-C-:B------:R-:W-:Y:S01]  /*01c0*/  IMAD R23, R0.reuse, 0x5, R3.reuse ;  /* 0x0000000500177824 */ /* 0x140fe200078e0203 */
[CC--:B------:R-:W-:Y:S01]  /*01d0*/  LEA R8, R0.reuse, R3.reuse, 0x1 ;  /* 0x0000000300087211 */ /* 0x0c0fe200078e08ff */
[C-C-:B------:R-:W-:Y:S01]  /*01e0*/  IMAD R24, R0.reuse, 0x6, R3.reuse ;  /* 0x0000000600187824 */ /* 0x140fe200078e0203 */
[CC--:B------:R-:W-:Y:S01]  /*01f0*/  LEA R22, R0.reuse, R3.reuse, 0x2 ;  /* 0x0000000300167211 */ /* 0x0c0fe200078e10ff */
[----:B------:R-:W-:Y:S01]  /*0200*/  IMAD R25, R0, 0x7, R3 ;  /* 0x0000000700197824 */ /* 0x000fe200078e0203 */
[----:B------:R-:W-:Y:S01]  /*0210*/  MOV R26, R3 ;  /* 0x00000003001a7202 */ /* 0x000fe20000000f00 */
[----:B------:R-:W-:Y:S01]  /*0220*/  IMAD R6, R2, R0, 0x3 ;  /* 0x0000000302067424 */ /* 0x000fe200078e0200 */
[----:B------:R-:W-:-:S07]  /*0230*/  IADD3 R7, PT, PT, -R5, RZ, RZ ;  /* 0x000000ff05077210 */ /* 0x000fce0007ffe1ff */
.L_x_1:
[----:B-1----:R-:W1:Y:S01]  /*0240*/  LDC.64 R12, c[0x0][0x380] ;  /* 0x0000e000ff0c7b82 */ /* 0x002e620000000a00 */
[----:B------:R-:W-:-:S07]  /*0250*/  IADD3 R21, PT, PT, R6, -0x3, RZ ;  /* 0xfffffffd06157810 */ /* 0x000fce0007ffe0ff */
[----:B------:R-:W2:Y:S01]  /*0260*/  LDC.64 R14, c[0x0][0x388] ;  /* 0x0000e200ff0e7b82 */ /* 0x000ea20000000a00 */
[----:B-1----:R-:W-:-:S06]  /*0270*/  IMAD.WIDE.U32 R20, R21, 0x8, R12 ;  /* 0x0000000815147825 */ /* 0x002fcc00078e000c */
[----:B------:R-:W3:Y:S01]  /*0280*/  LDG.E.64 R20, desc[UR6][R20.64] ;  /* 0x0000000614147981 */ /* 0x000ee2000c1e1b00 */
[----:B--2---:R-:W-:-:S06]  /*0290*/  IMAD.WIDE.U32 R18, R26, 0x8, R14 ;  /* 0x000000081a127825 */ /* 0x004fcc00078e000e */
[----:B------:R-:W3:Y:S01]  /*02a0*/  LDG.E.64 R18, desc[UR6][R18.64] ;  /* 0x0000000612127981 */ /* 0x000ee2000c1e1b00 */
[----:B------:R-:W-:Y:S01]  /*02b0*/  IADD3 R29, PT, PT, R6, -0x2, RZ ;  /* 0xfffffffe061d7810 */ /* 0x000fe20007ffe0ff */
[----:B---3--:R-:W-:Y:S02]  /*02c0*/  IMAD R19, R19, R20, RZ ;  /* 0x0000001413137224 */ /* 0x008fe400078e02ff */
[----:B-----5:R-:W-:-:S04]  /*02d0*/  IMAD.WIDE.U32 R16, R20, R18, R16 ;  /* 0x0000001214107225 */ /* 0x020fc800078e0010 */
[----:B------:R-:W-:Y:S01]  /*02e0*/  IMAD R28, R21, R18, R19 ;  /* 0x00000012151c7224 */ /* 0x000fe200078e0213 */
[----:B------:R-:W-:Y:S01]  /*02f0*/  MOV R20, R16 ;  /* 0x0000001000147202 */ /* 0x000fe20000000f00 */
[----:B------:R-:W-:-:S03]  /*0300*/  IMAD.WIDE.U32 R18, R29, 0x8, R12 ;  /* 0x000000081d127825 */ /* 0x000fc600078e000c */
[----:B------:R-:W-:Y:S01]  /*0310*/  IADD3 R21, PT, PT, R17, R28, RZ ;  /* 0x0000001c11157210 */ /* 0x000fe20007ffe0ff */
[----:B------:R-:W-:-:S04]  /*0320*/  IMAD.WIDE.U32 R28, R27, 0x8, R14 ;  /* 0x000000081b1c7825 */ /* 0x000fc800078e000e */
[----:B------:R1:W-:Y:S04]  /*0330*/  STG.E.64 desc[UR6][R10.64], R20 ;  /* 0x000000140a007986 */ /* 0x0003e8000c101b06 */
[----:B------:R-:W2:Y:S04]  /*0340*/  LDG.E.64 R18, desc[UR6][R18.64] ;  /* 0x0000000612127981 */ /* 0x000ea8000c1e1b00 */
[----:B------:R-:W2:Y:S02]  /*0350*/  LDG.E.64 R16, desc[UR6][R28.64] ;  /* 0x000000061c107981 */ /* 0x000ea4000c1e1b00 */
[----:B--2---:R-:W-:-:S02]  /*0360*/  IMAD R17, R17, R18, RZ ;  /* 0x0000001211117224 */ /* 0x004fc400078e02ff */
[----:B-1----:R-:W-:-:S04]  /*0370*/  IMAD.WIDE.U32 R20, R18, R16, R20 ;  /* 0x0000001012147225 */ /* 0x002fc800078e0014 */
[----:B------:R-:W-:Y:S01]  /*0380*/  IMAD R16, R19, R16, R17 ;  /* 0x0000001013107224 */ /* 0x000fe200078e0211 */
[----:B------:R-:W-:-:S04]  /*0390*/  IADD3 R17, PT, PT, R6, -0x1, RZ ;  /* 0xffffffff06117810 */ /* 0x000fc80007ffe0ff */
[----:B------:R-:W-:Y:S01]  /*03a0*/  IADD3 R21, PT, PT, R21, R16, RZ ;  /* 0x0000001015157210 */ /* 0x000fe20007ffe0ff */
[----:B------:R-:W-:-:S04]  /*03b0*/  IMAD.WIDE.U32 R18, R17, 0x8, R12 ;  /* 0x0000000811127825 */ /* 0x000fc800078e000c */
[----:B------:R-:W-:Y:S01]  /*03c0*/  IMAD.WIDE.U32 R16, R8, 0x8, R14 ;  /* 0x0000000808107825 */ /* 0x000fe200078e000e */
[----:B------:R1:W-:Y:S04]  /*03d0*/  STG.E.64 desc[UR6][R10.64], R20 ;  /* 0x000000140a007986 */ /* 0x0003e8000c101b06 */
[----:B------:R-:W2:Y:S04]  /*03e0*/  LDG.E.64 R18, desc[UR6][R18.64] ;  /* 0x0000000612127981 */ /* 0x000ea8000c1e1b00 */
[----:B------:R-:W2:Y:S02]  /*03f0*/  LDG.E.64 R16, desc[UR6][R16.64] ;  /* 0x0000000610107981 */ /* 0x000ea4000c1e1b00 */
[----:B--2---:R-:W-:-:S02]  /*0400*/  IMAD R17, R17, R18, RZ ;  /* 0x0000001211117224 */ /* 0x004fc400078e02ff */
[----:B-1----:R-:W-:-:S04]  /*0410*/  IMAD.WIDE.U32 R20, R18, R16, R20 ;  /* 0x0000001012147225 */ /* 0x002fc800078e0014 */
[----:B------:R-:W-:Y:S02]  /*0420*/  IMAD R29, R19, R16, R17 ;  /* 0x00000010131d7224 */ /* 0x000fe400078e0211 */
[----:B------:R-:W-:-:S03]  /*0430*/  IMAD.WIDE.U32 R18, R6, 0x8, R12 ;  /* 0x0000000806127825 */ /* 0x000fc600078e000c */
[----:B------:R-:W-:Y:S01]  /*0440*/  IADD3 R21, PT, PT, R21, R29, RZ ;  /* 0x0000001d15157210 */ /* 0x000fe20007ffe0ff */
[----:B------:R-:W-:-:S04]  /*0450*/  IMAD.WIDE.U32 R16, R9, 0x8, R14 ;  /* 0x0000000809107825 */ /* 0x000fc800078e000e */
[----:B------:R1:W-:Y:S04]  /*0460*/  STG.E.64 desc[UR6][R10.64], R20 ;  /* 0x000000140a007986 */ /* 0x0003e8000c101b06 */
[----:B------:R-:W2:Y:S04]  /*0470*/  LDG.E.64 R18, desc[UR6][R18.64] ;  /* 0x0000000612127981 */ /* 0x000ea8000c1e1b00 */
[----:B------:R-:W2:Y:S01]  /*0480*/  LDG.E.64 R16, desc[UR6][R16.64] ;  /* 0x0000000610107981 */ /* 0x000ea2000c1e1b00 */
[----:B------:R-:W-:Y:S01]  /*0490*/  IADD3 R29, PT, PT, R6, 0x1, RZ ;  /* 0x00000001061d7810 */ /* 0x000fe20007ffe0ff */
        /* <DEDUP_REMOVED lines=30> */
[----:B------:R-:W-:-:S04]  /*0680*/  IMAD.WIDE.U32 R14, R25, 0x8, R14 ;  /* 0x00000008190e7825 */ /* 0x000fc800078e000e */
[----:B------:R-:W-:-:S04]  /*0690*/  IMAD.WIDE.U32 R12, R29, 0x8, R12 ;  /* 0x000000081d0c7825 */ /* 0x000fc800078e000c */
[----:B--2---:R-:W-:Y:S02]  /*06a0*/  IMAD R19, R19, R16, RZ ;  /* 0x0000001013137224 */ /* 0x004fe400078e02ff */
[----:B-1----:R-:W-:-:S04]  /*06b0*/  IMAD.WIDE.U32 R20, R16, R18, R20 ;  /* 0x0000001210147225 */ /* 0x002fc800078e0014 */
[----:B------:R-:W-:-:S05]  /*06c0*/  IMAD R28, R17, R18, R19 ;  /* 0x00000012111c7224 */ /* 0x000fca00078e0213 */
[----:B------:R-:W-:-:S05]  /*06d0*/  IADD3 R21, PT, PT, R21, R28, RZ ;  /* 0x0000001c15157210 */ /* 0x000fca0007ffe0ff */
[----:B------:R1:W-:Y:S04]  /*06e0*/  STG.E.64 desc[UR6][R10.64], R20 ;  /* 0x000000140a007986 */ /* 0x0003e8000c101b06 */
[----:B------:R-:W2:Y:S04]  /*06f0*/  LDG.E.64 R14, desc[UR6][R14.64] ;  /* 0x000000060e0e7981 */ /* 0x000ea8000c1e1b00 */
[----:B------:R-:W2:Y:S01]  /*0700*/  LDG.E.64 R12, desc[UR6][R12.64] ;  /* 0x000000060c0c7981 */ /* 0x000ea2000c1e1b00 */
[----:B------:R-:W-:-:S04]  /*0710*/  IADD3 R7, PT, PT, R7, 0x8, RZ ;  /* 0x0000000807077810 */ /* 0x000fc80007ffe0ff */
[----:B------:R-:W-:Y:S02]  /*0720*/  ISETP.NE.AND P1, PT, R7, RZ, PT ;  /* 0x000000ff0700720c */ /* 0x000fe40003f25270 */
[----:B------:R-:W-:Y:S02]  /*0730*/  IADD3 R6, PT, PT, R6, 0x8, RZ ;  /* 0x0000000806067810 */ /* 0x000fe40007ffe0ff */
[C---:B------:R-:W-:Y:S02]  /*0740*/  LEA R27, R0.reuse, R27, 0x3 ;  /* 0x0000001b001b7211 */ /* 0x040fe400078e18ff */
[C---:B------:R-:W-:Y:S02]  /*0750*/  LEA R8, R0.reuse, R8, 0x3 ;  /* 0x0000000800087211 */ /* 0x040fe400078e18ff */
[C---:B------:R-:W-:Y:S02]  /*0760*/  LEA R9, R0.reuse, R9, 0x3 ;  /* 0x0000000900097211 */ /* 0x040fe400078e18ff */
[----:B------:R-:W-:-:S02]  /*0770*/  LEA R22, R0, R22, 0x3 ;  /* 0x0000001600167211 */ /* 0x000fc400078e18ff */
[C---:B------:R-:W-:Y:S02]  /*0780*/  LEA R23, R0.reuse, R23, 0x3 ;  /* 0x0000001700177211 */ /* 0x040fe400078e18ff */
[C---:B------:R-:W-:Y:S02]  /*0790*/  LEA R24, R0.reuse, R24, 0x3 ;  /* 0x0000001800187211 */ /* 0x040fe400078e18ff */
[C---:B------:R-:W-:Y:S02]  /*07a0*/  LEA R25, R0.reuse, R25, 0x3 ;  /* 0x0000001900197211 */ /* 0x040fe400078e18ff */
[----:B------:R-:W-:Y:S01]  /*07b0*/  LEA R26, R0, R26, 0x3 ;  /* 0x0000001a001a7211 */ /* 0x000fe200078e18ff */
[----:B--2---:R-:W-:Y:S02]  /*07c0*/  IMAD R19, R15, R12, RZ ;  /* 0x0000000c0f137224 */ /* 0x004fe400078e02ff */
[----:B------:R-:W-:-:S04]  /*07d0*/  IMAD.WIDE.U32 R16, R12, R14, R20 ;  /* 0x0000000e0c107225 */ /* 0x000fc800078e0014 */
[----:B------:R-:W-:Y:S01]  /*07e0*/  IMAD R19, R13, R14, R19 ;  /* 0x0000000e0d137224 */ /* 0x000fe200078e0213 */
[----:B------:R-:W-:-:S04]  /*07f0*/  MOV R12, R16 ;  /* 0x00000010000c7202 */ /* 0x000fc80000000f00 */
[----:B------:R-:W-:-:S04]  /*0800*/  IADD3 R17, PT, PT, R17, R19, RZ ;  /* 0x0000001311117210 */ /* 0x000fc80007ffe0ff */
[----:B------:R-:W-:-:S05]  /*0810*/  MOV R13, R17 ;  /* 0x00000011000d7202 */ /* 0x000fca0000000f00 */
[----:B------:R1:W-:Y:S01]  /*0820*/  STG.E.64 desc[UR6][R10.64], R12 ;  /* 0x0000000c0a007986 */ /* 0x0003e2000c101b06 */
[----:B------:R-:W-:Y:S05]  /*0830*/  @P1 BRA `(.L_x_1) ;  /* 0xfffffff800801947 */ /* 0x000fea000383ffff */
.L_x_0:
[----:B------:R-:W-:Y:S05]  /*0840*/  @!P0 EXIT ;  /* 0x000000000000894d */ /* 0x000fea0003800000 */
[----:B------:R-:W-:Y:S02]  /*0850*/  ISETP.GE.U32.AND P0, PT, R4, 0x4, PT ;  /* 0x000000040400780c */ /* 0x000fe40003f06070 */
[----:B-1----:R-:W-:-:S04]  /*0860*/  LOP3.LUT R12, R0, 0x3, RZ, 0xc0, !PT ;  /* 0x00000003000c7812 */ /* 0x002fc800078ec0ff */
[----:B------:R-:W-:-:S07]  /*0870*/  ISETP.NE.AND P1, PT, R12, RZ, PT ;  /* 0x000000ff0c00720c */ /* 0x000fce0003f25270 */
[----:B------:R-:W-:Y:S06]  /*0880*/  @!P0 BRA `(.L_x_2) ;  /* 0x0000000000c88947 */ /* 0x000fec0003800000 */
[----:B------:R-:W1:Y:S01]  /*0890*/  LDC.64 R8, c[0x0][0x380] ;  /* 0x0000e000ff087b82 */ /* 0x000e620000000a00 */
[-C--:B------:R-:W-:Y:S02]  /*08a0*/  IMAD R13, R2, R0.reuse, R5 ;  /* 0x00000000020d7224 */ /* 0x080fe400078e0205 */
[----:B------:R-:W-:-:S05]  /*08b0*/  IMAD R23, R5, R0, R3 ;  /* 0x0000000005177224 */ /* 0x000fca00078e0203 */
[----:B------:R-:W2:Y:S01]  /*08c0*/  LDC.64 R6, c[0x0][0x388] ;  /* 0x0000e200ff067b82 */ /* 0x000ea20000000a00 */
[----:B-1----:R-:W-:-:S05]  /*08d0*/  IMAD.WIDE.U32 R24, R13, 0x8, R8 ;  /* 0x000000080d187825 */ /* 0x002fca00078e0008 */
[----:B------:R-:W3:Y:S01]  /*08e0*/  LDG.E.64 R18, desc[UR6][R24.64] ;  /* 0x0000000618127981 */ /* 0x000ee2000c1e1b00 */
[----:B--2---:R-:W-:-:S05]  /*08f0*/  IMAD.WIDE.U32 R26, R23, 0x8, R6 ;  /* 0x00000008171a7825 */ /* 0x004fca00078e0006 */
[----:B------:R-:W3:Y:S01]  /*0900*/  LDG.E.64 R20, desc[UR6][R26.64] ;  /* 0x000000061a147981 */ /* 0x000ee2000c1e1b00 */
[----:B------:R-:W-:Y:S02]  /*0910*/  IADD3 R23, PT, PT, R23, R0, RZ ;  /* 0x0000000017177210 */ /* 0x000fe40007ffe0ff */
[----:B------:R-:W-:-:S05]  /*0920*/  IADD3 R29, PT, PT, R13, 0x1, RZ ;  /* 0x000000010d1d7810 */ /* 0x000fca0007ffe0ff */
[----:B------:R-:W-:-:S04]  /*0930*/  IMAD.WIDE.U32 R28, R29, 0x8, R8 ;  /* 0x000000081d1c7825 */ /* 0x000fc800078e0008 */
[----:B---3--:R-:W-:Y:S02]  /*0940*/  IMAD R21, R21, R18, RZ ;  /* 0x0000001215157224 */ /* 0x008fe400078e02ff */
[----:B-----5:R-:W-:-:S04]  /*0950*/  IMAD.WIDE.U32 R14, R18, R20, R16 ;  /* 0x00000014120e7225 */ /* 0x020fc800078e0010 */
[----:B------:R-:W-:Y:S01]  /*0960*/  IMAD R21, R19, R20, R21 ;  /* 0x0000001413157224 */ /* 0x000fe200078e0215 */
[----:B------:R-:W-:-:S04]  /*0970*/  MOV R18, R14 ;  /* 0x0000000e00127202 */ /* 0x000fc80000000f00 */
[----:B------:R-:W-:Y:S01]  /*0980*/  IADD3 R19, PT, PT, R15, R21, RZ ;  /* 0x000000150f137210 */ /* 0x000fe20007ffe0ff */
[----:B------:R-:W-:-:S04]  /*0990*/  IMAD.WIDE.U32 R20, R23, 0x8, R6 ;  /* 0x0000000817147825 */ /* 0x000fc800078e0006 */
[----:B------:R1:W-:Y:S04]  /*09a0*/  STG.E.64 desc[UR6][R10.64], R18 ;  /* 0x000000120a007986 */ /* 0x0003e8000c101b06 */
[----:B------:R-:W2:Y:S04]  /*09b0*/  LDG.E.64 R14, desc[UR6][R28.64] ;  /* 0x000000061c0e7981 */ /* 0x000ea8000c1e1b00 */
[----:B------:R-:W2:Y:S02]  /*09c0*/  LDG.E.64 R20, desc[UR6][R20.64] ;  /* 0x0000000614147981 */ /* 0x000ea4000c1e1b00 */
[----:B--2---:R-:W-:-:S02]  /*09d0*/  IMAD R25, R21, R14, RZ ;  /* 0x0000000e15197224 */ /* 0x004fc400078e02ff */
[----:B------:R-:W-:-:S04]  /*09e0*/  IMAD.WIDE.U32 R16, R14, R20, R18 ;  /* 0x000000140e107225 */ /* 0x000fc800078e0012 */
[----:B------:R-:W-:Y:S01]  /*09f0*/  IMAD R27, R15, R20, R25 ;  /* 0x000000140f1b7224 */ /* 0x000fe200078e0219 */
[----:B------:R-:W-:Y:S02]  /*0a00*/  IADD3 R15, PT, PT, R13, 0x2, RZ ;  /* 0x000000020d0f7810 */ /* 0x000fe40007ffe0ff */
[----:B------:R-:W-:Y:S02]  /*0a10*/  IADD3 R25, PT, PT, R23, R0, RZ ;  /* 0x0000000017197210 */ /* 0x000fe40007ffe0ff */
[----:B------:R-:W-:Y:S01]  /*0a20*/  IADD3 R17, PT, PT, R17, R27, RZ ;  /* 0x0000001b11117210 */ /* 0x000fe20007ffe0ff */
[----:B------:R-:W-:-:S04]  /*0a30*/  IMAD.WIDE.U32 R14, R15, 0x8, R8 ;  /* 0x000000080f0e7825 */ /* 0x000fc800078e0008 */
[----:B------:R-:W-:Y:S01]  /*0a40*/  IMAD.WIDE.U32 R22, R25, 0x8, R6 ;  /* 0x0000000819167825 */ /* 0x000fe200078e0006 */
[----:B------:R2:W-:Y:S04]  /*0a50*/  STG.E.64 desc[UR6][R10.64], R16 ;  /* 0x000000100a007986 */ /* 0x0005e8000c101b06 */
[----:B------:R-:W3:Y:S04]  /*0a60*/  LDG.E.64 R14, desc[UR6][R14.64] ;  /* 0x000000060e0e7981 */ /* 0x000ee8000c1e1b00 */
[----:B------:R-:W3:Y:S01]  /*0a70*/  LDG.E.64 R22, desc[UR6][R22.64] ;  /* 0x0000000616167981 */ /* 0x000ee2000c1e1b00 */
[----:B------:R-:W-:-:S02]  /*0a80*/  IADD3 R13, PT, PT, R13, 0x3, RZ ;  /* 0x000000030d0d7810 */ /* 0x000fc40007ffe0ff */
[----:B------:R-:W-:-:S03]  /*0a90*/  IADD3 R25, PT, PT, R25, R0, RZ ;  /* 0x0000000019197210 */ /* 0x000fc60007ffe0ff */
[----:B------:R-:W-:-:S04]  /*0aa0*/  IMAD.WIDE.U32 R8, R13, 0x8, R8 ;  /* 0x000000080d087825 */ /* 0x000fc800078e0008 */
[----:B------:R-:W-:-:S04]  /*0ab0*/  IMAD.WIDE.U32 R6, R25, 0x8, R6 ;  /* 0x0000000819067825 */ /* 0x000fc800078e0006 */
[----:B---3--:R-:W-:Y:S02]  /*0ac0*/  IMAD R21, R23, R14, RZ ;  /* 0x0000000e17157224 */ /* 0x008fe400078e02ff */
[----:B-1----:R-:W-:-:S04]  /*0ad0*/  IMAD.WIDE.U32 R18, R14, R22, R16 ;  /* 0x000000160e127225 */ /* 0x002fc800078e0010 */
[----:B------:R-:W-:-:S05]  /*0ae0*/  IMAD R21, R15, R22, R21 ;  /* 0x000000160f157224 */ /* 0x000fca00078e0215 */
[----:B------:R-:W-:-:S05]  /*0af0*/  IADD3 R19, PT, PT, R19, R21, RZ ;  /* 0x0000001513137210 */ /* 0x000fca0007ffe0ff */
[----:B------:R1:W-:Y:S04]  /*0b00*/  STG.E.64 desc[UR6][R10.64], R18 ;  /* 0x000000120a007986 */ /* 0x0003e8000c101b06 */
[----:B------:R-:W3:Y:S04]  /*0b10*/  LDG.E.64 R8, desc[UR6][R8.64] ;  /* 0x0000000608087981 */ /* 0x000ee8000c1e1b00 */
[----:B------:R-:W3:Y:S01]  /*0b20*/  LDG.E.64 R6, desc[UR6][R6.64] ;  /* 0x0000000606067981 */ /* 0x000ee2000c1e1b00 */
[----:B------:R-:W-:Y:S01]  /*0b30*/  IADD3 R5, PT, PT, R5, 0x4, RZ ;  /* 0x0000000405057810 */ /* 0x000fe20007ffe0ff */
[----:B---3--:R-:W-:-:S02]  /*0b40*/  IMAD R13, R7, R8, RZ ;  /* 0x00000008070d7224 */ /* 0x008fc400078e02ff */
[----:B--2---:R-:W-:-:S04]  /*0b50*/  IMAD.WIDE.U32 R16, R8, R6, R18 ;  /* 0x0000000608107225 */ /* 0x004fc800078e0012 */
[----:B------:R-:W-:Y:S01]  /*0b60*/  IMAD R13, R9, R6, R13 ;  /* 0x00000006090d7224 */ /* 0x000fe200078e020d */
[----:B------:R-:W-:-:S04]  /*0b70*/  MOV R6, R16 ;  /* 0x0000001000067202 */ /* 0x000fc80000000f00 */
[----:B------:R-:W-:-:S04]  /*0b80*/  IADD3 R17, PT, PT, R17, R13, RZ ;  /* 0x0000000d11117210 */ /* 0x000fc80007ffe0ff */
[----:B------:R-:W-:-:S05]  /*0b90*/  MOV R7, R17 ;  /* 0x0000001100077202 */ /* 0x000fca0000000f00 */
[----:B------:R1:W-:Y:S02]  /*0ba0*/  STG.E.64 desc[UR6][R10.64], R6 ;  /* 0x000000060a007986 */ /* 0x0003e4000c101b06 */
.L_x_2:
[----:B------:R-:W-:Y:S05]  /*0bb0*/  @!P1 EXIT ;  /* 0x000000000000994d */ /* 0x000fea0003800000 */
[----:B------:R-:W-:Y:S02]  /*0bc0*/  ISETP.NE.AND P0, PT, R12, 0x1, PT ;  /* 0x000000010c00780c */ /* 0x000fe40003f05270 */
[----:B------:R-:W-:-:S04]  /*0bd0*/  LOP3.LUT R4, R0, 0x1, RZ, 0xc0, !PT ;  /* 0x0000000100047812 */ /* 0x000fc800078ec0ff */
[----:B------:R-:W-:-:S07]  /*0be0*/  ISETP.NE.U32.AND P1, PT, R4, 0x1, PT ;  /* 0x000000010400780c */ /* 0x000fce0003f25070 */
[----:B------:R-:W-:Y:S06]  /*0bf0*/  @!P0 BRA `(.L_x_3) ;  /* 0x00000000006c8947 */ /* 0x000fec0003800000 */
[----:B------:R-:W2:Y:S01]  /*0c00*/  LDC.64 R8, c[0x0][0x380] ;  /* 0x0000e000ff087b82 */ /* 0x000ea20000000a00 */
[-C--:B------:R-:W-:Y:S02]  /*0c10*/  IMAD R23, R2, R0.reuse, R5 ;  /* 0x0000000002177224 */ /* 0x080fe400078e0205 */
[----:B------:R-:W-:-:S05]  /*0c20*/  IMAD R25, R5, R0, R3 ;  /* 0x0000000005197224 */ /* 0x000fca00078e0203 */
[----:B-1----:R-:W1:Y:S01]  /*0c30*/  LDC.64 R6, c[0x0][0x388] ;  /* 0x0000e200ff067b82 */ /* 0x002e620000000a00 */
[----:B--2---:R-:W-:-:S06]  /*0c40*/  IMAD.WIDE.U32 R12, R23, 0x8, R8 ;  /* 0x00000008170c7825 */ /* 0x004fcc00078e0008 */
[----:B------:R-:W2:Y:S01]  /*0c50*/  LDG.E.64 R12, desc[UR6][R12.64] ;  /* 0x000000060c0c7981 */ /* 0x000ea2000c1e1b00 */
[----:B-1----:R-:W-:-:S06]  /*0c60*/  IMAD.WIDE.U32 R18, R25, 0x8, R6 ;  /* 0x0000000819127825 */ /* 0x002fcc00078e0006 */
[----:B------:R-:W2:Y:S01]  /*0c70*/  LDG.E.64 R18, desc[UR6][R18.64] ;  /* 0x0000000612127981 */ /* 0x000ea2000c1e1b00 */
[----:B------:R-:W-:Y:S02]  /*0c80*/  IADD3 R23, PT, PT, R23, 0x1, RZ ;  /* 0x0000000117177810 */ /* 0x000fe40007ffe0ff */
[----:B------:R-:W-:Y:S01]  /*0c90*/  IADD3 R25, PT, PT, R25, R0, RZ ;  /* 0x0000000019197210 */ /* 0x000fe20007ffe0ff */
[----:B--2---:R-:W-:Y:S02]  /*0ca0*/  IMAD R21, R19, R12, RZ ;  /* 0x0000000c13157224 */ /* 0x004fe400078e02ff */
[----:B-----5:R-:W-:-:S04]  /*0cb0*/  IMAD.WIDE.U32 R14, R12, R18, R16 ;  /* 0x000000120c0e7225 */ /* 0x020fc800078e0010 */
[----:B------:R-:W-:-:S05]  /*0cc0*/  IMAD R21, R13, R18, R21 ;  /* 0x000000120d157224 */ /* 0x000fca00078e0215 */
[----:B------:R-:W-:Y:S01]  /*0cd0*/  IADD3 R15, PT, PT, R15, R21, RZ ;  /* 0x000000150f0f7210 */ /* 0x000fe20007ffe0ff */
[----:B------:R-:W-:-:S04]  /*0ce0*/  IMAD.WIDE.U32 R20, R23, 0x8, R8 ;  /* 0x0000000817147825 */ /* 0x000fc800078e0008 */
[----:B------:R-:W-:Y:S01]  /*0cf0*/  IMAD.WIDE.U32 R8, R25, 0x8, R6 ;  /* 0x0000000819087825 */ /* 0x000fe200078e0006 */
[----:B------:R2:W-:Y:S04]  /*0d00*/  STG.E.64 desc[UR6][R10.64], R14 ;  /* 0x0000000e0a007986 */ /* 0x0005e8000c101b06 */
[----:B------:R-:W3:Y:S04]  /*0d10*/  LDG.E.64 R6, desc[UR6][R20.64] ;  /* 0x0000000614067981 */ /* 0x000ee8000c1e1b00 */
[----:B------:R-:W3:Y:S01]  /*0d20*/  LDG.E.64 R8, desc[UR6][R8.64] ;  /* 0x0000000608087981 */ /* 0x000ee2000c1e1b00 */
[----:B------:R-:W-:Y:S01]  /*0d30*/  IADD3 R5, PT, PT, R5, 0x2, RZ ;  /* 0x0000000205057810 */ /* 0x000fe20007ffe0ff */
[----:B---3--:R-:W-:-:S02]  /*0d40*/  IMAD R13, R9, R6, RZ ;  /* 0x00000006090d7224 */ /* 0x008fc400078e02ff */
[----:B------:R-:W-:-:S04]  /*0d50*/  IMAD.WIDE.U32 R16, R6, R8, R14 ;  /* 0x0000000806107225 */ /* 0x000fc800078e000e */
[----:B------:R-:W-:Y:S01]  /*0d60*/  IMAD R13, R7, R8, R13 ;  /* 0x00000008070d7224 */ /* 0x000fe200078e020d */
[----:B------:R-:W-:-:S04]  /*0d70*/  MOV R6, R16 ;  /* 0x0000001000067202 */ /* 0x000fc80000000f00 */
[----:B------:R-:W-:-:S04]  /*0d80*/  IADD3 R17, PT, PT, R17, R13, RZ ;  /* 0x0000000d11117210 */ /* 0x000fc80007ffe0ff */
[----:B------:R-:W-:-:S05]  /*0d90*/  MOV R7, R17 ;  /* 0x0000001100077202 */ /* 0x000fca0000000f00 */
[----:B------:R2:W-:Y:S02]  /*0da0*/  STG.E.64 desc[UR6][R10.64], R6 ;  /* 0x000000060a007986 */ /* 0x0005e4000c101b06 */
.L_x_3:
[----:B------:R-:W-:Y:S05]  /*0db0*/  @P1 EXIT ;  /* 0x000000000000194d */ /* 0x000fea0003800000 */
[----:B-12---:R-:W1:Y:S01]  /*0dc0*/  LDC.64 R6, c[0x0][0x380] ;  /* 0x0000e000ff067b82 */ /* 0x006e620000000a00 */
[-C--:B------:R-:W-:Y:S02]  /*0dd0*/  IMAD R13, R2, R0.reuse, R5 ;  /* 0x00000000020d7224 */ /* 0x080fe400078e0205 */
[----:B------:R-:W-:-:S05]  /*0de0*/  IMAD R5, R5, R0, R3 ;  /* 0x0000000005057224 */ /* 0x000fca00078e0203 */
[----:B------:R-:W2:Y:S01]  /*0df0*/  LDC.64 R8, c[0x0][0x388] ;  /* 0x0000e200ff087b82 */ /* 0x000ea20000000a00 */
[----:B-1----:R-:W-:-:S06]  /*0e00*/  IMAD.WIDE.U32 R2, R13, 0x8, R6 ;  /* 0x000000080d027825 */ /* 0x002fcc00078e0006 */
[----:B------:R-:W3:Y:S01]  /*0e10*/  LDG.E.64 R2, desc[UR6][R2.64] ;  /* 0x0000000602027981 */ /* 0x000ee2000c1e1b00 */
[----:B--2---:R-:W-:-:S06]  /*0e20*/  IMAD.WIDE.U32 R4, R5, 0x8, R8 ;  /* 0x0000000805047825 */ /* 0x004fcc00078e0008 */
[----:B------:R-:W3:Y:S02]  /*0e30*/  LDG.E.64 R4, desc[UR6][R4.64] ;  /* 0x0000000604047981 */ /* 0x000ee4000c1e1b00 */
[----:B---3--:R-:W-:Y:S02]  /*0e40*/  IMAD R9, R5, R2, RZ ;  /* 0x0000000205097224 */ /* 0x008fe400078e02ff */
[----:B-----5:R-:W-:-:S04]  /*0e50*/  IMAD.WIDE.U32 R6, R2, R4, R16 ;  /* 0x0000000402067225 */ /* 0x020fc800078e0010 */
[----:B------:R-:W-:-:S05]  /*0e60*/  IMAD R9, R3, R4, R9 ;  /* 0x0000000403097224 */ /* 0x000fca00078e0209 */
[----:B------:R-:W-:-:S05]  /*0e70*/  IADD3 R7, PT, PT, R7, R9, RZ ;  /* 0x0000000907077210 */ /* 0x000fca0007ffe0ff */
[----:B------:R-:W-:Y:S01]  /*0e80*/  STG.E.64 desc[UR6][R10.64], R6 ;  /* 0x000000060a007986 */ /* 0x000fe2000c101b06 */
[----:B------:R-:W-:Y:S05]  /*0e90*/  EXIT ;  /* 0x000000000000794d */ /* 0x000fea0003800000 */
.L_x_4:
[----:B------:R-:W-:-:S00]  /*0ea0*/  BRA `(.L_x_4) ;  /* 0xfffffffc00fc7947 */ /* 0x000fc0000383ffff */
[----:B------:R-:W-:-:S00]  /*0eb0*/  NOP ;  /* 0x0000000000007918 */ /* 0x000fc00000000000 */
        /* <DEDUP_REMOVED lines=12> */
.L_x_5:


//--------------------- .nv.shared.reserved.0     --------------------------
	.section	.nv.shared.reserved.0,"aw",@nobits
	.weak		__nv_reservedSMEM_offset_0_alias
	.size		__nv_reservedSMEM_offset_0_alias, 0, 64
	.other		__nv_reservedSMEM_offset_0_alias,@"STO_CUDA_RESERVED_SHARED STV_DEFAULT"
__nv_reservedSMEM_offset_0_alias:
	.zero		0
	.zero		64


//--------------------- .nv.constant0._Z19multiplyMatrixOnGPUPlS_S_i --------------------------
	.section	.nv.constant0._Z19multiplyMatrixOnGPUPlS_S_i,"a",@progbits
	.sectionflags	@""
	.align	4
.nv.constant0._Z19multiplyMatrixOnGPUPlS_S_i:
	.zero		924


//--------------------- SYMBOLS --------------------------

	.type		.nv.reservedSmem.offset0,@object
	.size		.nv.reservedSmem.offset0,0x4
